//
// Generated by NVIDIA NVVM Compiler
//
// Compiler Build ID: CL-36424714
// Cuda compilation tools, release 13.0, V13.0.88
// Based on NVVM 20.0.0
//

.version 9.0
.target sm_100
.address_size 64

	// .globl	_Z11init_vectorPii

.visible .entry _Z11init_vectorPii(
	.param .u64 .ptr .align 1 _Z11init_vectorPii_param_0,
	.param .u32 _Z11init_vectorPii_param_1
)
{
	.reg .pred 	%p<7>;
	.reg .b32 	%r<33>;
	.reg .b64 	%rd<11>;

	ld.param.u64 	%rd2, [_Z11init_vectorPii_param_0];
	ld.param.u32 	%r12, [_Z11init_vectorPii_param_1];
	cvta.to.global.u64 	%rd1, %rd2;
	mov.u32 	%r13, %ctaid.x;
	mov.u32 	%r14, %ntid.x;
	mov.u32 	%r15, %tid.x;
	mad.lo.s32 	%r31, %r13, %r14, %r15;
	mov.u32 	%r16, %nctaid.x;
	mul.lo.s32 	%r2, %r14, %r16;
	setp.ge.s32 	%p1, %r31, %r12;
	@%p1 bra 	$L__BB0_7;
	add.s32 	%r17, %r31, %r2;
	max.s32 	%r18, %r12, %r17;
	setp.lt.s32 	%p2, %r17, %r12;
	selp.u32 	%r19, 1, 0, %p2;
	add.s32 	%r20, %r17, %r19;
	sub.s32 	%r21, %r18, %r20;
	div.u32 	%r22, %r21, %r2;
	add.s32 	%r3, %r22, %r19;
	and.b32  	%r23, %r3, 3;
	setp.eq.s32 	%p3, %r23, 3;
	@%p3 bra 	$L__BB0_4;
	add.s32 	%r24, %r3, 1;
	and.b32  	%r25, %r24, 3;
	neg.s32 	%r29, %r25;
$L__BB0_3:
	.pragma "nounroll";
	mul.wide.s32 	%rd3, %r31, 4;
	add.s64 	%rd4, %rd1, %rd3;
	st.global.u32 	[%rd4], %r31;
	add.s32 	%r31, %r31, %r2;
	add.s32 	%r29, %r29, 1;
	setp.ne.s32 	%p4, %r29, 0;
	@%p4 bra 	$L__BB0_3;
$L__BB0_4:
	setp.lt.u32 	%p5, %r3, 3;
	@%p5 bra 	$L__BB0_7;
	mul.wide.s32 	%rd7, %r2, 4;
$L__BB0_6:
	mul.wide.s32 	%rd5, %r31, 4;
	add.s64 	%rd6, %rd1, %rd5;
	st.global.u32 	[%rd6], %r31;
	add.s32 	%r26, %r31, %r2;
	add.s64 	%rd8, %rd6, %rd7;
	st.global.u32 	[%rd8], %r26;
	add.s32 	%r27, %r26, %r2;
	add.s64 	%rd9, %rd8, %rd7;
	st.global.u32 	[%rd9], %r27;
	add.s32 	%r28, %r27, %r2;
	add.s64 	%rd10, %rd9, %rd7;
	st.global.u32 	[%rd10], %r28;
	add.s32 	%r31, %r28, %r2;
	setp.lt.s32 	%p6, %r31, %r12;
	@%p6 bra 	$L__BB0_6;
$L__BB0_7:
	ret;

}
	// .globl	_Z10add_vectorPiiS_
.visible .entry _Z10add_vectorPiiS_(
	.param .u64 .ptr .align 1 _Z10add_vectorPiiS__param_0,
	.param .u32 _Z10add_vectorPiiS__param_1,
	.param .u64 .ptr .align 1 _Z10add_vectorPiiS__param_2
)
{
	.reg .pred 	%p<7>;
	.reg .b32 	%r<60>;
	.reg .b64 	%rd<13>;

	ld.param.u64 	%rd3, [_Z10add_vectorPiiS__param_0];
	ld.param.u32 	%r24, [_Z10add_vectorPiiS__param_1];
	ld.param.u64 	%rd2, [_Z10add_vectorPiiS__param_2];
	cvta.to.global.u64 	%rd1, %rd3;
	mov.u32 	%r26, %ctaid.x;
	mov.u32 	%r27, %ntid.x;
	mov.u32 	%r28, %tid.x;
	mad.lo.s32 	%r54, %r26, %r27, %r28;
	mov.u32 	%r29, %nctaid.x;
	mul.lo.s32 	%r2, %r27, %r29;
	setp.ge.s32 	%p1, %r54, %r24;
	mov.b32 	%r59, 0;
	@%p1 bra 	$L__BB1_7;
	add.s32 	%r32, %r54, %r2;
	max.s32 	%r33, %r24, %r32;
	setp.lt.s32 	%p2, %r32, %r24;
	selp.u32 	%r34, 1, 0, %p2;
	add.s32 	%r35, %r32, %r34;
	sub.s32 	%r36, %r33, %r35;
	div.u32 	%r37, %r36, %r2;
	add.s32 	%r38, %r37, %r34;
	add.s32 	%r3, %r38, 1;
	and.b32  	%r4, %r3, 3;
	setp.lt.u32 	%p3, %r38, 3;
	mov.b32 	%r59, 0;
	@%p3 bra 	$L__BB1_4;
	and.b32  	%r40, %r3, -4;
	shl.b32 	%r5, %r2, 2;
	neg.s32 	%r50, %r40;
	mov.b32 	%r59, 0;
	mul.wide.s32 	%rd6, %r2, 4;
$L__BB1_3:
	mul.wide.s32 	%rd4, %r54, 4;
	add.s64 	%rd5, %rd1, %rd4;
	ld.global.u32 	%r41, [%rd5];
	add.s32 	%r42, %r41, %r59;
	add.s64 	%rd7, %rd5, %rd6;
	ld.global.u32 	%r43, [%rd7];
	add.s32 	%r44, %r43, %r42;
	add.s64 	%rd8, %rd7, %rd6;
	ld.global.u32 	%r45, [%rd8];
	add.s32 	%r46, %r45, %r44;
	add.s64 	%rd9, %rd8, %rd6;
	ld.global.u32 	%r47, [%rd9];
	add.s32 	%r59, %r47, %r46;
	add.s32 	%r54, %r54, %r5;
	add.s32 	%r50, %r50, 4;
	setp.ne.s32 	%p4, %r50, 0;
	@%p4 bra 	$L__BB1_3;
$L__BB1_4:
	setp.eq.s32 	%p5, %r4, 0;
	@%p5 bra 	$L__BB1_7;
	neg.s32 	%r56, %r4;
$L__BB1_6:
	.pragma "nounroll";
	mul.wide.s32 	%rd10, %r54, 4;
	add.s64 	%rd11, %rd1, %rd10;
	ld.global.u32 	%r48, [%rd11];
	add.s32 	%r59, %r48, %r59;
	add.s32 	%r54, %r54, %r2;
	add.s32 	%r56, %r56, 1;
	setp.ne.s32 	%p6, %r56, 0;
	@%p6 bra 	$L__BB1_6;
$L__BB1_7:
	cvta.to.global.u64 	%rd12, %rd2;
	atom.global.add.u32 	%r49, [%rd12], %r59;
	ret;

}


// ===== COMPILED SASS (sm_100) =====

	.target	sm_100

	.elftype	@"ET_EXEC"


//--------------------- .note.nv.tkinfo           --------------------------
	.section	.note.nv.tkinfo,"",@"SHT_NOTE"
	.sectionflags	@"SHF_NOTE_NV_TKINFO"
	.tkinfo
        /*0018*/ 	.word	0x00000002
        /*0030*/ 	.string	""
        /*0030*/ 	.string	"ptxas"
        /*0030*/ 	.string	"Cuda compilation tools, release 13.0, V13.0.88"
        /*0030*/ 	.string	"Build cuda_13.0.r13.0/compiler.36424714_0"
        /*0030*/ 	.string	"-arch sm_100 -m 64 "



//--------------------- .note.nv.cuinfo           --------------------------
	.section	.note.nv.cuinfo,"",@"SHT_NOTE"
	.sectionflags	@"SHF_NOTE_NV_CUINFO"
        /*0018*/ 	.short	0x0002
        /*001a*/ 	.short	0x0064
        /*001c*/ 	.short	0x0082
	.zero		2


//--------------------- .nv.info                  --------------------------
	.section	.nv.info,"",@"SHT_CUDA_INFO"
	.align	4


	//----- nvinfo : EIATTR_REGCOUNT
	.align		4
        /*0000*/ 	.byte	0x04, 0x2f
        /*0002*/ 	.short	(.L_1 - .L_0)
	.align		4
.L_0:
        /*0004*/ 	.word	index@(_Z11init_vectorPii)
        /*0008*/ 	.word	0x00000016


	//----- nvinfo : EIATTR_FRAME_SIZE
	.align		4
.L_1:
        /*000c*/ 	.byte	0x04, 0x11
        /*000e*/ 	.short	(.L_3 - .L_2)
	.align		4
.L_2:
        /*0010*/ 	.word	index@(_Z11init_vectorPii)
        /*0014*/ 	.word	0x00000000


	//----- nvinfo : EIATTR_REGCOUNT
	.align		4
.L_3:
        /*0018*/ 	.byte	0x04, 0x2f
        /*001a*/ 	.short	(.L_5 - .L_4)
	.align		4
.L_4:
        /*001c*/ 	.word	index@(_Z10add_vectorPiiS_)
        /*0020*/ 	.word	0x00000020


	//----- nvinfo : EIATTR_FRAME_SIZE
	.align		4
.L_5:
        /*0024*/ 	.byte	0x04, 0x11
        /*0026*/ 	.short	(.L_7 - .L_6)
	.align		4
.L_6:
        /*0028*/ 	.word	index@(_Z10add_vectorPiiS_)
        /*002c*/ 	.word	0x00000000


	//----- nvinfo : EIATTR_MIN_STACK_SIZE
	.align		4
.L_7:
        /*0030*/ 	.byte	0x04, 0x12
        /*0032*/ 	.short	(.L_9 - .L_8)
	.align		4
.L_8:
        /*0034*/ 	.word	index@(_Z10add_vectorPiiS_)
        /*0038*/ 	.word	0x00000000


	//----- nvinfo : EIATTR_MIN_STACK_SIZE
	.align		4
.L_9:
        /*003c*/ 	.byte	0x04, 0x12
        /*003e*/ 	.short	(.L_11 - .L_10)
	.align		4
.L_10:
        /*0040*/ 	.word	index@(_Z11init_vectorPii)
        /*0044*/ 	.word	0x00000000
.L_11:


//--------------------- .nv.compat                --------------------------
	.section	.nv.compat,"",@"SHT_CUDA_COMPAT_INFO"
	.align	4
        /*0000*/ 	.byte	0x02, 0x09, 0x00, 0x00, 0x02, 0x02, 0x01, 0x00, 0x02, 0x05, 0x05, 0x00, 0x03, 0x07, 0x01, 0x01
        /*0010*/ 	.byte	0x02, 0x03, 0x00, 0x00, 0x02, 0x06, 0x01, 0x00, 0x04, 0x0b, 0x08, 0x00, 0x09, 0x00, 0x00, 0x00
        /*0020*/ 	.byte	0x00, 0x00, 0x00, 0x00


//--------------------- .nv.info._Z10add_vectorPiiS_ --------------------------
	.section	.nv.info._Z10add_vectorPiiS_,"",@"SHT_CUDA_INFO"
	.sectionflags	@""
	.align	4


	//----- nvinfo : EIATTR_CUDA_API_VERSION
	.align		4
        /*0000*/ 	.byte	0x04, 0x37
        /*0002*/ 	.short	(.L_13 - .L_12)
.L_12:
        /*0004*/ 	.word	0x00000082


	//----- nvinfo : EIATTR_KPARAM_INFO
	.align		4
.L_13:
        /*0008*/ 	.byte	0x04, 0x17
        /*000a*/ 	.short	(.L_15 - .L_14)
.L_14:
        /*000c*/ 	.word	0x00000000
        /*0010*/ 	.short	0x0002
        /*0012*/ 	.short	0x0010
        /*0014*/ 	.byte	0x00, 0xf5, 0x21, 0x00


	//----- nvinfo : EIATTR_KPARAM_INFO
	.align		4
.L_15:
        /*0018*/ 	.byte	0x04, 0x17
        /*001a*/ 	.short	(.L_17 - .L_16)
.L_16:
        /*001c*/ 	.word	0x00000000
        /*0020*/ 	.short	0x0001
        /*0022*/ 	.short	0x0008
        /*0024*/ 	.byte	0x00, 0xf0, 0x11, 0x00


	//----- nvinfo : EIATTR_KPARAM_INFO
	.align		4
.L_17:
        /*0028*/ 	.byte	0x04, 0x17
        /*002a*/ 	.short	(.L_19 - .L_18)
.L_18:
        /*002c*/ 	.word	0x00000000
        /*0030*/ 	.short	0x0000
        /*0032*/ 	.short	0x0000
        /*0034*/ 	.byte	0x00, 0xf5, 0x21, 0x00


	//----- nvinfo : EIATTR_SPARSE_MMA_MASK
	.align		4
.L_19:
        /*0038*/ 	.byte	0x03, 0x50
        /*003a*/ 	.short	0x0000


	//----- nvinfo : EIATTR_MAXREG_COUNT
	.align		4
        /*003c*/ 	.byte	0x03, 0x1b
        /*003e*/ 	.short	0x00ff


	//----- nvinfo : EIATTR_MERCURY_ISA_VERSION
	.align		4
        /*0040*/ 	.byte	0x03, 0x5f
        /*0042*/ 	.short	0x0101


	//----- nvinfo : EIATTR_INT_WARP_WIDE_INSTR_OFFSETS
	.align		4
        /*0044*/ 	.byte	0x04, 0x31
        /*0046*/ 	.short	(.L_21 - .L_20)


	//   ....[0]....
.L_20:
        /*0048*/ 	.word	0x00000a80


	//   ....[1]....
        /*004c*/ 	.word	0x00000aa0


	//----- nvinfo : EIATTR_VRC_CTA_INIT_COUNT
	.align		4
.L_21:
        /*0050*/ 	.byte	0x02, 0x4a
	.zero		1
	.zero		1


	//----- nvinfo : EIATTR_EXIT_INSTR_OFFSETS
	.align		4
        /*0054*/ 	.byte	0x04, 0x1c
        /*0056*/ 	.short	(.L_23 - .L_22)


	//   ....[0]....
.L_22:
        /*0058*/ 	.word	0x00000af0


	//----- nvinfo : EIATTR_CRS_STACK_SIZE
	.align		4
.L_23:
        /*005c*/ 	.byte	0x04, 0x1e
        /*005e*/ 	.short	(.L_25 - .L_24)
.L_24:
        /*0060*/ 	.word	0x00000000


	//----- nvinfo : EIATTR_CBANK_PARAM_SIZE
	.align		4
.L_25:
        /*0064*/ 	.byte	0x03, 0x19
        /*0066*/ 	.short	0x0018


	//----- nvinfo : EIATTR_PARAM_CBANK
	.align		4
        /*0068*/ 	.byte	0x04, 0x0a
        /*006a*/ 	.short	(.L_27 - .L_26)
	.align		4
.L_26:
        /*006c*/ 	.word	index@(.nv.constant0._Z10add_vectorPiiS_)
        /*0070*/ 	.short	0x0380
        /*0072*/ 	.short	0x0018


	//----- nvinfo : EIATTR_SW_WAR
	.align		4
.L_27:
        /*0074*/ 	.byte	0x04, 0x36
        /*0076*/ 	.short	(.L_29 - .L_28)
.L_28:
        /*0078*/ 	.word	0x00000008
.L_29:


//--------------------- .nv.info._Z11init_vectorPii --------------------------
	.section	.nv.info._Z11init_vectorPii,"",@"SHT_CUDA_INFO"
	.sectionflags	@""
	.align	4


	//----- nvinfo : EIATTR_CUDA_API_VERSION
	.align		4
        /*0000*/ 	.byte	0x04, 0x37
        /*0002*/ 	.short	(.L_31 - .L_30)
.L_30:
        /*0004*/ 	.word	0x00000082


	//----- nvinfo : EIATTR_KPARAM_INFO
	.align		4
.L_31:
        /*0008*/ 	.byte	0x04, 0x17
        /*000a*/ 	.short	(.L_33 - .L_32)
.L_32:
        /*000c*/ 	.word	0x00000000
        /*0010*/ 	.short	0x0001
        /*0012*/ 	.short	0x0008
        /*0014*/ 	.byte	0x00, 0xf0, 0x11, 0x00


	//----- nvinfo : EIATTR_KPARAM_INFO
	.align		4
.L_33:
        /*0018*/ 	.byte	0x04, 0x17
        /*001a*/ 	.short	(.L_35 - .L_34)
.L_34:
        /*001c*/ 	.word	0x00000000
        /*0020*/ 	.short	0x0000
        /*0022*/ 	.short	0x0000
        /*0024*/ 	.byte	0x00, 0xf5, 0x21, 0x00


	//----- nvinfo : EIATTR_SPARSE_MMA_MASK
	.align		4
.L_35:
        /*0028*/ 	.byte	0x03, 0x50
        /*002a*/ 	.short	0x0000


	//----- nvinfo : EIATTR_MAXREG_COUNT
	.align		4
        /*002c*/ 	.byte	0x03, 0x1b
        /*002e*/ 	.short	0x00ff


	//----- nvinfo : EIATTR_MERCURY_ISA_VERSION
	.align		4
        /*0030*/ 	.byte	0x03, 0x5f
        /*0032*/ 	.short	0x0101


	//----- nvinfo : EIATTR_VRC_CTA_INIT_COUNT
	.align		4
        /*0034*/ 	.byte	0x02, 0x4a
	.zero		1
	.zero		1


	//----- nvinfo : EIATTR_EXIT_INSTR_OFFSETS
	.align		4
        /*0038*/ 	.byte	0x04, 0x1c
        /*003a*/ 	.short	(.L_37 - .L_36)


	//   ....[0]....
.L_36:
        /*003c*/ 	.word	0x00000090


	//   ....[1]....
        /*0040*/ 	.word	0x00000340


	//   ....[2]....
        /*0044*/ 	.word	0x00000430


	//----- nvinfo : EIATTR_CRS_STACK_SIZE
	.align		4
.L_37:
        /*0048*/ 	.byte	0x04, 0x1e
        /*004a*/ 	.short	(.L_39 - .L_38)
.L_38:
        /*004c*/ 	.word	0x00000000


	//----- nvinfo : EIATTR_CBANK_PARAM_SIZE
	.align		4
.L_39:
        /*0050*/ 	.byte	0x03, 0x19
        /*0052*/ 	.short	0x000c


	//----- nvinfo : EIATTR_PARAM_CBANK
	.align		4
        /*0054*/ 	.byte	0x04, 0x0a
        /*0056*/ 	.short	(.L_41 - .L_40)
	.align		4
.L_40:
        /*0058*/ 	.word	index@(.nv.constant0._Z11init_vectorPii)
        /*005c*/ 	.short	0x0380
        /*005e*/ 	.short	0x000c


	//----- nvinfo : EIATTR_SW_WAR
	.align		4
.L_41:
        /*0060*/ 	.byte	0x04, 0x36
        /*0062*/ 	.short	(.L_43 - .L_42)
.L_42:
        /*0064*/ 	.word	0x00000008
.L_43:


//--------------------- .nv.callgraph             --------------------------
	.section	.nv.callgraph,"",@"SHT_CUDA_CALLGRAPH"
	.align	4
	.sectionentsize	8
	.align		4
        /*0000*/ 	.word	0x00000000
	.align		4
        /*0004*/ 	.word	0xffffffff
	.align		4
        /*0008*/ 	.word	0x00000000
	.align		4
        /*000c*/ 	.word	0xfffffffe
	.align		4
        /*0010*/ 	.word	0x00000000
	.align		4
        /*0014*/ 	.word	0xfffffffd
	.align		4
        /*0018*/ 	.word	0x00000000
	.align		4
        /*001c*/ 	.word	0xfffffffc


//--------------------- .text._Z10add_vectorPiiS_ --------------------------
	.section	.text._Z10add_vectorPiiS_,"ax",@progbits
	.align	128
        .global         _Z10add_vectorPiiS_
        .type           _Z10add_vectorPiiS_,@function
        .size           _Z10add_vectorPiiS_,(.L_x_18 - _Z10add_vectorPiiS_)
        .other          _Z10add_vectorPiiS_,@"STO_CUDA_ENTRY STV_DEFAULT"
_Z10add_vectorPiiS_:
.text._Z10add_vectorPiiS_:
[----:B------:R-:W-:Y:S01]  /*0000*/  LDC R1, c[0x0][0x37c] ;  /* 0x0000df00ff017b82 */ /* 0x000fe20000000800 */
[----:B------:R-:W0:Y:S07]  /*0010*/  S2R R3, SR_TID.X ;  /* 0x0000000000037919 */ /* 0x000e2e0000002100 */
[----:B------:R-:W0:Y:S01]  /*0020*/  S2UR UR4, SR_CTAID.X ;  /* 0x00000000000479c3 */ /* 0x000e220000002500 */
[----:B------:R-:W1:Y:S01]  /*0030*/  LDCU UR8, c[0x0][0x388] ;  /* 0x00007100ff0877ac */ /* 0x000e620008000800 */
[----:B------:R-:W-:Y:S01]  /*0040*/  BSSY.RECONVERGENT B2, `(.L_x_0) ;  /* 0x00000a1000027945 */ /* 0x000fe20003800200 */
[----:B------:R-:W-:Y:S01]  /*0050*/  IMAD.MOV.U32 R5, RZ, RZ, RZ ;  /* 0x000000ffff057224 */ /* 0x000fe200078e00ff */
[----:B------:R-:W2:Y:S04]  /*0060*/  LDCU.64 UR6, c[0x0][0x358] ;  /* 0x00006b00ff0677ac */ /* 0x000ea80008000a00 */
[----:B------:R-:W0:Y:S01]  /*0070*/  LDC R2, c[0x0][0x360] ;  /* 0x0000d800ff027b82 */ /* 0x000e220000000800 */
[----:B------:R-:W3:Y:S01]  /*0080*/  LDCU UR5, c[0x0][0x370] ;  /* 0x00006e00ff0577ac */ /* 0x000ee20008000800 */
[----:B0-----:R-:W-:-:S02]  /*0090*/  IMAD R3, R2, UR4, R3 ;  /* 0x0000000402037c24 */ /* 0x001fc4000f8e0203 */
[----:B---3--:R-:W-:-:S03]  /*00a0*/  IMAD R2, R2, UR5, RZ ;  /* 0x0000000502027c24 */ /* 0x008fc6000f8e02ff */
[----:B-1----:R-:W-:-:S13]  /*00b0*/  ISETP.GE.AND P0, PT, R3, UR8, PT ;  /* 0x0000000803007c0c */ /* 0x002fda000bf06270 */
[----:B--2---:R-:W-:Y:S05]  /*00c0*/  @P0 BRA `(.L_x_1) ;  /* 0x0000000800600947 */ /* 0x004fea0003800000 */
[----:B------:R-:W0:Y:S01]  /*00d0*/  I2F.U32.RP R8, R2 ;  /* 0x0000000200087306 */ /* 0x000e220000209000 */
[C---:B------:R-:W-:Y:S01]  /*00e0*/  IMAD.IADD R0, R2.reuse, 0x1, R3 ;  /* 0x0000000102007824 */ /* 0x040fe200078e0203 */
[----:B------:R-:W-:Y:S01]  /*00f0*/  IADD3 R9, PT, PT, RZ, -R2, RZ ;  /* 0x80000002ff097210 */ /* 0x000fe20007ffe0ff */
[----:B------:R-:W-:Y:S01]  /*0100*/  BSSY.RECONVERGENT B1, `(.L_x_2) ;  /* 0x0000089000017945 */ /* 0x000fe20003800200 */
[----:B------:R-:W-:Y:S02]  /*0110*/  ISETP.NE.U32.AND P2, PT, R2, RZ, PT ;  /* 0x000000ff0200720c */ /* 0x000fe40003f45070 */
[C---:B------:R-:W-:Y:S02]  /*0120*/  ISETP.GE.AND P0, PT, R0.reuse, UR8, PT ;  /* 0x0000000800007c0c */ /* 0x040fe4000bf06270 */
[----:B------:R-:W-:Y:S02]  /*0130*/  VIMNMX R7, PT, PT, R0, UR8, !PT ;  /* 0x0000000800077c48 */ /* 0x000fe4000ffe0100 */
[----:B------:R-:W-:-:S04]  /*0140*/  SEL R6, RZ, 0x1, P0 ;  /* 0x00000001ff067807 */ /* 0x000fc80000000000 */
[----:B------:R-:W-:Y:S01]  /*0150*/  IADD3 R7, PT, PT, R7, -R0, -R6 ;  /* 0x8000000007077210 */ /* 0x000fe20007ffe806 */
[----:B0-----:R-:W0:Y:S02]  /*0160*/  MUFU.RCP R8, R8 ;  /* 0x0000000800087308 */ /* 0x001e240000001000 */
[----:B0-----:R-:W-:-:S06]  /*0170*/  VIADD R4, R8, 0xffffffe ;  /* 0x0ffffffe08047836 */ /* 0x001fcc0000000000 */
[----:B------:R0:W1:Y:S02]  /*0180*/  F2I.FTZ.U32.TRUNC.NTZ R5, R4 ;  /* 0x0000000400057305 */ /* 0x000064000021f000 */
[----:B0-----:R-:W-:Y:S02]  /*0190*/  HFMA2 R4, -RZ, RZ, 0, 0 ;  /* 0x00000000ff047431 */ /* 0x001fe400000001ff */
[----:B-1----:R-:W-:-:S04]  /*01a0*/  IMAD R9, R9, R5, RZ ;  /* 0x0000000509097224 */ /* 0x002fc800078e02ff */
[----:B------:R-:W-:-:S06]  /*01b0*/  IMAD.HI.U32 R8, R5, R9, R4 ;  /* 0x0000000905087227 */ /* 0x000fcc00078e0004 */
[----:B------:R-:W-:-:S04]  /*01c0*/  IMAD.HI.U32 R5, R8, R7, RZ ;  /* 0x0000000708057227 */ /* 0x000fc800078e00ff */
[----:B------:R-:W-:-:S04]  /*01d0*/  IMAD.MOV R0, RZ, RZ, -R5 ;  /* 0x000000ffff007224 */ /* 0x000fc800078e0a05 */
[----:B------:R-:W-:-:S05]  /*01e0*/  IMAD R7, R2, R0, R7 ;  /* 0x0000000002077224 */ /* 0x000fca00078e0207 */
[----:B------:R-:W-:-:S13]  /*01f0*/  ISETP.GE.U32.AND P0, PT, R7, R2, PT ;  /* 0x000000020700720c */ /* 0x000fda0003f06070 */
[----:B------:R-:W-:Y:S01]  /*0200*/  @P0 IADD3 R7, PT, PT, -R2, R7, RZ ;  /* 0x0000000702070210 */ /* 0x000fe20007ffe1ff */
[----:B------:R-:W-:-:S03]  /*0210*/  @P0 VIADD R5, R5, 0x1 ;  /* 0x0000000105050836 */ /* 0x000fc60000000000 */
[----:B------:R-:W-:-:S13]  /*0220*/  ISETP.GE.U32.AND P1, PT, R7, R2, PT ;  /* 0x000000020700720c */ /* 0x000fda0003f26070 */
[----:B------:R-:W-:Y:S02]  /*0230*/  @P1 IADD3 R5, PT, PT, R5, 0x1, RZ ;  /* 0x0000000105051810 */ /* 0x000fe40007ffe0ff */
[----:B------:R-:W-:-:S05]  /*0240*/  @!P2 LOP3.LUT R5, RZ, R2, RZ, 0x33, !PT ;  /* 0x00000002ff05a212 */ /* 0x000fca00078e33ff */
[----:B------:R-:W-:-:S05]  /*0250*/  IMAD.IADD R5, R6, 0x1, R5 ;  /* 0x0000000106057824 */ /* 0x000fca00078e0205 */
[C---:B------:R-:W-:Y:S02]  /*0260*/  ISETP.GE.U32.AND P0, PT, R5.reuse, 0x3, PT ;  /* 0x000000030500780c */ /* 0x040fe40003f06070 */
[----:B------:R-:W-:Y:S01]  /*0270*/  IADD3 R0, PT, PT, R5, 0x1, RZ ;  /* 0x0000000105007810 */ /* 0x000fe20007ffe0ff */
[----:B------:R-:W-:-:S03]  /*0280*/  IMAD.MOV.U32 R5, RZ, RZ, RZ ;  /* 0x000000ffff057224 */ /* 0x000fc600078e00ff */
[----:B------:R-:W-:-:S07]  /*0290*/  LOP3.LUT R4, R0, 0x3, RZ, 0xc0, !PT ;  /* 0x0000000300047812 */ /* 0x000fce00078ec0ff */
[----:B------:R-:W-:Y:S05]  /*02a0*/  @!P0 BRA `(.L_x_3) ;  /* 0x0000000400b88947 */ /* 0x000fea0003800000 */
[----:B------:R-:W-:Y:S01]  /*02b0*/  LOP3.LUT R0, R0, 0xfffffffc, RZ, 0xc0, !PT ;  /* 0xfffffffc00007812 */ /* 0x000fe200078ec0ff */
[----:B------:R-:W-:Y:S01]  /*02c0*/  BSSY.RELIABLE B0, `(.L_x_4) ;  /* 0x000005d000007945 */ /* 0x000fe20003800100 */
[----:B------:R-:W-:Y:S02]  /*02d0*/  IMAD.MOV.U32 R5, RZ, RZ, RZ ;  /* 0x000000ffff057224 */ /* 0x000fe400078e00ff */
[----:B------:R-:W-:-:S04]  /*02e0*/  IADD3 R0, PT, PT, -R0, RZ, RZ ;  /* 0x000000ff00007210 */ /* 0x000fc80007ffe1ff */
[----:B------:R-:W-:-:S13]  /*02f0*/  ISETP.GE.AND P0, PT, R0, RZ, PT ;  /* 0x000000ff0000720c */ /* 0x000fda0003f06270 */
[----:B------:R-:W-:Y:S05]  /*0300*/  @P0 BRA `(.L_x_5) ;  /* 0x0000000400600947 */ /* 0x000fea0003800000 */
[----:B------:R-:W-:Y:S01]  /*0310*/  IADD3 R6, PT, PT, -R0, RZ, RZ ;  /* 0x000000ff00067210 */ /* 0x000fe20007ffe1ff */
[----:B------:R-:W-:Y:S01]  /*0320*/  BSSY.RECONVERGENT B3, `(.L_x_6) ;  /* 0x0000035000037945 */ /* 0x000fe20003800200 */
[----:B------:R-:W-:Y:S02]  /*0330*/  PLOP3.LUT P0, PT, PT, PT, PT, 0x80, 0x8 ;  /* 0x000000000008781c */ /* 0x000fe40003f0f070 */
[----:B------:R-:W-:-:S13]  /*0340*/  ISETP.GT.AND P1, PT, R6, 0xc, PT ;  /* 0x0000000c0600780c */ /* 0x000fda0003f24270 */
[----:B------:R-:W-:Y:S05]  /*0350*/  @!P1 BRA `(.L_x_7) ;  /* 0x0000000000c49947 */ /* 0x000fea0003800000 */
[----:B------:R-:W-:-:S13]  /*0360*/  PLOP3.LUT P0, PT, PT, PT, PT, 0x8, 0x80 ;  /* 0x000000000080781c */ /* 0x000fda0003f0e170 */
.L_x_8:
[----:B------:R-:W0:Y:S02]  /*0370*/  LDC.64 R18, c[0x0][0x380] ;  /* 0x0000e000ff127b82 */ /* 0x000e240000000a00 */
[----:B0-----:R-:W-:-:S04]  /*0380*/  IMAD.WIDE R24, R3, 0x4, R18 ;  /* 0x0000000403187825 */ /* 0x001fc800078e0212 */
[C---:B------:R-:W-:Y:S01]  /*0390*/  IMAD R3, R2.reuse, 0x4, R3 ;  /* 0x0000000402037824 */ /* 0x040fe200078e0203 */
[----:B------:R-:W2:Y:S01]  /*03a0*/  LDG.E R6, desc[UR6][R24.64] ;  /* 0x0000000618067981 */ /* 0x000ea2000c1e1900 */
[----:B------:R-:W-:-:S04]  /*03b0*/  IMAD.WIDE R26, R2, 0x4, R24 ;  /* 0x00000004021a7825 */ /* 0x000fc800078e0218 */
[----:B------:R-:W-:Y:S01]  /*03c0*/  IMAD.WIDE R22, R3, 0x4, R18 ;  /* 0x0000000403167825 */ /* 0x000fe200078e0212 */
[C---:B------:R-:W-:Y:S01]  /*03d0*/  LEA R3, R2.reuse, R3, 0x2 ;  /* 0x0000000302037211 */ /* 0x040fe200078e10ff */
[----:B------:R-:W2:Y:S02]  /*03e0*/  LDG.E R7, desc[UR6][R26.64] ;  /* 0x000000061a077981 */ /* 0x000ea4000c1e1900 */
[----:B------:R-:W-:-:S04]  /*03f0*/  IMAD.WIDE R28, R2, 0x4, R26 ;  /* 0x00000004021c7825 */ /* 0x000fc800078e021a */
[C---:B------:R-:W-:Y:S01]  /*0400*/  IMAD.WIDE R10, R2.reuse, 0x4, R22 ;  /* 0x00000004020a7825 */ /* 0x040fe200078e0216 */
[----:B------:R-:W3:Y:S03]  /*0410*/  LDG.E R9, desc[UR6][R28.64] ;  /* 0x000000061c097981 */ /* 0x000ee6000c1e1900 */
[----:B------:R-:W-:Y:S01]  /*0420*/  IMAD.WIDE R12, R3, 0x4, R18 ;  /* 0x00000004030c7825 */ /* 0x000fe200078e0212 */
[----:B------:R-:W4:Y:S03]  /*0430*/  LDG.E R22, desc[UR6][R22.64] ;  /* 0x0000000616167981 */ /* 0x000f26000c1e1900 */
[----:B------:R-:W-:-:S04]  /*0440*/  IMAD.WIDE R20, R2, 0x4, R28 ;  /* 0x0000000402147825 */ /* 0x000fc800078e021c */
[C---:B------:R-:W-:Y:S01]  /*0450*/  IMAD.WIDE R14, R2.reuse, 0x4, R10 ;  /* 0x00000004020e7825 */ /* 0x040fe200078e020a */
[----:B------:R0:W3:Y:S03]  /*0460*/  LDG.E R8, desc[UR6][R20.64] ;  /* 0x0000000614087981 */ /* 0x0000e6000c1e1900 */
[C---:B------:R-:W-:Y:S01]  /*0470*/  IMAD R3, R2.reuse, 0x4, R3 ;  /* 0x0000000402037824 */ /* 0x040fe200078e0203 */
[----:B------:R1:W4:Y:S01]  /*0480*/  LDG.E R23, desc[UR6][R10.64] ;  /* 0x000000060a177981 */ /* 0x000322000c1e1900 */
[----:B------:R-:W-:-:S04]  /*0490*/  IMAD.WIDE R16, R2, 0x4, R12 ;  /* 0x0000000402107825 */ /* 0x000fc800078e020c */
[----:B------:R-:W-:-:S04]  /*04a0*/  IMAD.WIDE R18, R3, 0x4, R18 ;  /* 0x0000000403127825 */ /* 0x000fc800078e0212 */
[C---:B0-----:R-:W-:Y:S02]  /*04b0*/  IMAD.WIDE R20, R2.reuse, 0x4, R14 ;  /* 0x0000000402147825 */ /* 0x041fe400078e020e */
[----:B------:R-:W5:Y:S02]  /*04c0*/  LDG.E R14, desc[UR6][R14.64] ;  /* 0x000000060e0e7981 */ /* 0x000f64000c1e1900 */
[C---:B------:R-:W-:Y:S02]  /*04d0*/  IMAD.WIDE R24, R2.reuse, 0x4, R16 ;  /* 0x0000000402187825 */ /* 0x040fe400078e0210 */
[----:B------:R-:W5:Y:S02]  /*04e0*/  LDG.E R21, desc[UR6][R20.64] ;  /* 0x0000000614157981 */ /* 0x000f64000c1e1900 */
[C---:B------:R-:W-:Y:S02]  /*04f0*/  IMAD.WIDE R26, R2.reuse, 0x4, R18 ;  /* 0x00000004021a7825 */ /* 0x040fe400078e0212 */
[----:B------:R-:W5:Y:S02]  /*0500*/  LDG.E R16, desc[UR6][R16.64] ;  /* 0x0000000610107981 */ /* 0x000f64000c1e1900 */
[----:B------:R-:W-:-:S02]  /*0510*/  IMAD.WIDE R28, R2, 0x4, R24 ;  /* 0x00000004021c7825 */ /* 0x000fc400078e0218 */
[----:B------:R0:W5:Y:S02]  /*0520*/  LDG.E R15, desc[UR6][R12.64] ;  /* 0x000000060c0f7981 */ /* 0x000164000c1e1900 */
[C---:B-1----:R-:W-:Y:S02]  /*0530*/  IMAD.WIDE R10, R2.reuse, 0x4, R26 ;  /* 0x00000004020a7825 */ /* 0x042fe400078e021a */
[----:B------:R-:W5:Y:S04]  /*0540*/  LDG.E R24, desc[UR6][R24.64] ;  /* 0x0000000618187981 */ /* 0x000f68000c1e1900 */
[----:B------:R-:W5:Y:S01]  /*0550*/  LDG.E R29, desc[UR6][R28.64] ;  /* 0x000000061c1d7981 */ /* 0x000f62000c1e1900 */
[----:B0-----:R-:W-:-:S03]  /*0560*/  IMAD.WIDE R12, R2, 0x4, R10 ;  /* 0x00000004020c7825 */ /* 0x001fc600078e020a */
[----:B------:R-:W5:Y:S04]  /*0570*/  LDG.E R18, desc[UR6][R18.64] ;  /* 0x0000000612127981 */ /* 0x000f68000c1e1900 */
[----:B------:R-:W5:Y:S04]  /*0580*/  LDG.E R27, desc[UR6][R26.64] ;  /* 0x000000061a1b7981 */ /* 0x000f68000c1e1900 */
[----:B------:R-:W5:Y:S04]  /*0590*/  LDG.E R10, desc[UR6][R10.64] ;  /* 0x000000060a0a7981 */ /* 0x000f68000c1e1900 */
[----:B------:R-:W5:Y:S01]  /*05a0*/  LDG.E R20, desc[UR6][R12.64] ;  /* 0x000000060c147981 */ /* 0x000f62000c1e1900 */
[----:B------:R-:W-:-:S04]  /*05b0*/  IADD3 R0, PT, PT, R0, 0x10, RZ ;  /* 0x0000001000007810 */ /* 0x000fc80007ffe0ff */
[----:B------:R-:W-:Y:S01]  /*05c0*/  ISETP.GE.AND P1, PT, R0, -0xc, PT ;  /* 0xfffffff40000780c */ /* 0x000fe20003f26270 */
[----:B------:R-:W-:Y:S01]  /*05d0*/  IMAD R3, R2, 0x4, R3 ;  /* 0x0000000402037824 */ /* 0x000fe200078e0203 */
[----:B--2---:R-:W-:-:S04]  /*05e0*/  IADD3 R6, PT, PT, R7, R6, R5 ;  /* 0x0000000607067210 */ /* 0x004fc80007ffe005 */
[----:B---3--:R-:W-:-:S04]  /*05f0*/  IADD3 R6, PT, PT, R8, R9, R6 ;  /* 0x0000000908067210 */ /* 0x008fc80007ffe006 */
[----:B----4-:R-:W-:-:S04]  /*0600*/  IADD3 R6, PT, PT, R23, R22, R6 ;  /* 0x0000001617067210 */ /* 0x010fc80007ffe006 */
[----:B-----5:R-:W-:-:S04]  /*0610*/  IADD3 R6, PT, PT, R21, R14, R6 ;  /* 0x0000000e15067210 */ /* 0x020fc80007ffe006 */
[----:B------:R-:W-:-:S04]  /*0620*/  IADD3 R6, PT, PT, R16, R15, R6 ;  /* 0x0000000f10067210 */ /* 0x000fc80007ffe006 */
[----:B------:R-:W-:-:S04]  /*0630*/  IADD3 R6, PT, PT, R29, R24, R6 ;  /* 0x000000181d067210 */ /* 0x000fc80007ffe006 */
[----:B------:R-:W-:-:S04]  /*0640*/  IADD3 R27, PT, PT, R27, R18, R6 ;  /* 0x000000121b1b7210 */ /* 0x000fc80007ffe006 */
[----:B------:R-:W-:Y:S01]  /*0650*/  IADD3 R5, PT, PT, R20, R10, R27 ;  /* 0x0000000a14057210 */ /* 0x000fe20007ffe01b */
[----:B------:R-:W-:Y:S06]  /*0660*/  @!P1 BRA `(.L_x_8) ;  /* 0xfffffffc00409947 */ /* 0x000fec000383ffff */
.L_x_7:
[----:B------:R-:W-:Y:S05]  /*0670*/  BSYNC.RECONVERGENT B3 ;  /* 0x0000000000037941 */ /* 0x000fea0003800200 */
.L_x_6:
[----:B------:R-:W-:Y:S01]  /*0680*/  IADD3 R6, PT, PT, -R0, RZ, RZ ;  /* 0x000000ff00067210 */ /* 0x000fe20007ffe1ff */
[----:B------:R-:W-:Y:S03]  /*0690*/  BSSY.RECONVERGENT B3, `(.L_x_9) ;  /* 0x000001c000037945 */ /* 0x000fe60003800200 */
[----:B------:R-:W-:-:S13]  /*06a0*/  ISETP.GT.AND P1, PT, R6, 0x4, PT ;  /* 0x000000040600780c */ /* 0x000fda0003f24270 */
[----:B------:R-:W-:Y:S05]  /*06b0*/  @!P1 BRA `(.L_x_10) ;  /* 0x0000000000649947 */ /* 0x000fea0003800000 */
[----:B------:R-:W0:Y:S02]  /*06c0*/  LDC.64 R8, c[0x0][0x380] ;  /* 0x0000e000ff087b82 */ /* 0x000e240000000a00 */
[----:B0-----:R-:W-:-:S04]  /*06d0*/  IMAD.WIDE R14, R3, 0x4, R8 ;  /* 0x00000004030e7825 */ /* 0x001fc800078e0208 */
[C---:B------:R-:W-:Y:S02]  /*06e0*/  IMAD R3, R2.reuse, 0x4, R3 ;  /* 0x0000000402037824 */ /* 0x040fe400078e0203 */
[----:B------:R-:W-:Y:S02]  /*06f0*/  IMAD.WIDE R16, R2, 0x4, R14 ;  /* 0x0000000402107825 */ /* 0x000fe400078e020e */
[----:B------:R-:W2:Y:S02]  /*0700*/  LDG.E R14, desc[UR6][R14.64] ;  /* 0x000000060e0e7981 */ /* 0x000ea4000c1e1900 */
[----:B------:R-:W-:-:S04]  /*0710*/  IMAD.WIDE R8, R3, 0x4, R8 ;  /* 0x0000000403087825 */ /* 0x000fc800078e0208 */
[C---:B------:R-:W-:Y:S02]  /*0720*/  IMAD.WIDE R18, R2.reuse, 0x4, R16 ;  /* 0x0000000402127825 */ /* 0x040fe400078e0210 */
[----:B------:R-:W2:Y:S02]  /*0730*/  LDG.E R16, desc[UR6][R16.64] ;  /* 0x0000000610107981 */ /* 0x000ea4000c1e1900 */
[C---:B------:R-:W-:Y:S02]  /*0740*/  IMAD.WIDE R6, R2.reuse, 0x4, R8 ;  /* 0x0000000402067825 */ /* 0x040fe400078e0208 */
[----:B------:R-:W3:Y:S02]  /*0750*/  LDG.E R9, desc[UR6][R8.64] ;  /* 0x0000000608097981 */ /* 0x000ee4000c1e1900 */
[C---:B------:R-:W-:Y:S02]  /*0760*/  IMAD.WIDE R20, R2.reuse, 0x4, R18 ;  /* 0x0000000402147825 */ /* 0x040fe400078e0212 */
[----:B------:R-:W4:Y:S02]  /*0770*/  LDG.E R19, desc[UR6][R18.64] ;  /* 0x0000000612137981 */ /* 0x000f24000c1e1900 */
[----:B------:R-:W-:-:S02]  /*0780*/  IMAD.WIDE R10, R2, 0x4, R6 ;  /* 0x00000004020a7825 */ /* 0x000fc400078e0206 */
[----:B------:R-:W4:Y:S02]  /*0790*/  LDG.E R20, desc[UR6][R20.64] ;  /* 0x0000000614147981 */ /* 0x000f24000c1e1900 */
[C---:B------:R-:W-:Y:S02]  /*07a0*/  IMAD.WIDE R12, R2.reuse, 0x4, R10 ;  /* 0x00000004020c7825 */ /* 0x040fe400078e020a */
[----:B------:R-:W3:Y:S04]  /*07b0*/  LDG.E R6, desc[UR6][R6.64] ;  /* 0x0000000606067981 */ /* 0x000ee8000c1e1900 */
[----:B------:R-:W5:Y:S04]  /*07c0*/  LDG.E R11, desc[UR6][R10.64] ;  /* 0x000000060a0b7981 */ /* 0x000f68000c1e1900 */
[----:B------:R-:W5:Y:S01]  /*07d0*/  LDG.E R12, desc[UR6][R12.64] ;  /* 0x000000060c0c7981 */ /* 0x000f62000c1e1900 */
[----:B------:R-:W-:Y:S01]  /*07e0*/  PLOP3.LUT P0, PT, PT, PT, PT, 0x8, 0x80 ;  /* 0x000000000080781c */ /* 0x000fe20003f0e170 */
[----:B------:R-:W-:Y:S01]  /*07f0*/  IMAD R3, R2, 0x4, R3 ;  /* 0x0000000402037824 */ /* 0x000fe200078e0203 */
[----:B------:R-:W-:-:S02]  /*0800*/  IADD3 R0, PT, PT, R0, 0x8, RZ ;  /* 0x0000000800007810 */ /* 0x000fc40007ffe0ff */
[----:B--2---:R-:W-:-:S04]  /*0810*/  IADD3 R14, PT, PT, R16, R14, R5 ;  /* 0x0000000e100e7210 */ /* 0x004fc80007ffe005 */
[----:B----4-:R-:W-:-:S04]  /*0820*/  IADD3 R14, PT, PT, R20, R19, R14 ;  /* 0x00000013140e7210 */ /* 0x010fc80007ffe00e */
[----:B---3--:R-:W-:-:S04]  /*0830*/  IADD3 R14, PT, PT, R6, R9, R14 ;  /* 0x00000009060e7210 */ /* 0x008fc80007ffe00e */
[----:B-----5:R-:W-:-:S07]  /*0840*/  IADD3 R5, PT, PT, R12, R11, R14 ;  /* 0x0000000b0c057210 */ /* 0x020fce0007ffe00e */
.L_x_10:
[----:B------:R-:W-:Y:S05]  /*0850*/  BSYNC.RECONVERGENT B3 ;  /* 0x0000000000037941 */ /* 0x000fea0003800200 */
.L_x_9:
[----:B------:R-:W-:-:S13]  /*0860*/  ISETP.NE.OR P0, PT, R0, RZ, P0 ;  /* 0x000000ff0000720c */ /* 0x000fda0000705670 */
[----:B------:R-:W-:Y:S05]  /*0870*/  @!P0 BREAK.RELIABLE B0 ;  /* 0x0000000000008942 */ /* 0x000fea0003800100 */
[----:B------:R-:W-:Y:S05]  /*0880*/  @!P0 BRA `(.L_x_3) ;  /* 0x0000000000408947 */ /* 0x000fea0003800000 */
.L_x_5:
[----:B------:R-:W-:Y:S05]  /*0890*/  BSYNC.RELIABLE B0 ;  /* 0x0000000000007941 */ /* 0x000fea0003800100 */
.L_x_4:
[----:B------:R-:W0:Y:S02]  /*08a0*/  LDC.64 R6, c[0x0][0x380] ;  /* 0x0000e000ff067b82 */ /* 0x000e240000000a00 */
[----:B0-----:R-:W-:-:S04]  /*08b0*/  IMAD.WIDE R6, R3, 0x4, R6 ;  /* 0x0000000403067825 */ /* 0x001fc800078e0206 */
[C---:B------:R-:W-:Y:S02]  /*08c0*/  IMAD.WIDE R8, R2.reuse, 0x4, R6 ;  /* 0x0000000402087825 */ /* 0x040fe400078e0206 */
[----:B------:R-:W2:Y:S02]  /*08d0*/  LDG.E R6, desc[UR6][R6.64] ;  /* 0x0000000606067981 */ /* 0x000ea4000c1e1900 */
[C---:B------:R-:W-:Y:S02]  /*08e0*/  IMAD.WIDE R10, R2.reuse, 0x4, R8 ;  /* 0x00000004020a7825 */ /* 0x040fe400078e0208 */
[----:B------:R-:W2:Y:S02]  /*08f0*/  LDG.E R8, desc[UR6][R8.64] ;  /* 0x0000000608087981 */ /* 0x000ea4000c1e1900 */
[----:B------:R-:W-:Y:S02]  /*0900*/  IMAD.WIDE R12, R2, 0x4, R10 ;  /* 0x00000004020c7825 */ /* 0x000fe400078e020a */
[----:B------:R-:W3:Y:S04]  /*0910*/  LDG.E R10, desc[UR6][R10.64] ;  /* 0x000000060a0a7981 */ /* 0x000ee8000c1e1900 */
[----:B------:R-:W3:Y:S01]  /*0920*/  LDG.E R12, desc[UR6][R12.64] ;  /* 0x000000060c0c7981 */ /* 0x000ee2000c1e1900 */
[----:B------:R-:W-:-:S04]  /*0930*/  IADD3 R0, PT, PT, R0, 0x4, RZ ;  /* 0x0000000400007810 */ /* 0x000fc80007ffe0ff */
[----:B------:R-:W-:Y:S01]  /*0940*/  ISETP.NE.AND P0, PT, R0, RZ, PT ;  /* 0x000000ff0000720c */ /* 0x000fe20003f05270 */
[----:B------:R-:W-:Y:S01]  /*0950*/  IMAD R3, R2, 0x4, R3 ;  /* 0x0000000402037824 */ /* 0x000fe200078e0203 */
[----:B--2---:R-:W-:-:S04]  /*0960*/  IADD3 R5, PT, PT, R8, R6, R5 ;  /* 0x0000000608057210 */ /* 0x004fc80007ffe005 */
[----:B---3--:R-:W-:-:S07]  /*0970*/  IADD3 R5, PT, PT, R12, R10, R5 ;  /* 0x0000000a0c057210 */ /* 0x008fce0007ffe005 */
[----:B------:R-:W-:Y:S05]  /*0980*/  @P0 BRA `(.L_x_4) ;  /* 0xfffffffc00c40947 */ /* 0x000fea000383ffff */
.L_x_3:
[----:B------:R-:W-:Y:S05]  /*0990*/  BSYNC.RECONVERGENT B1 ;  /* 0x0000000000017941 */ /* 0x000fea0003800200 */
.L_x_2:
[----:B------:R-:W-:-:S13]  /*09a0*/  ISETP.NE.AND P0, PT, R4, RZ, PT ;  /* 0x000000ff0400720c */ /* 0x000fda0003f05270 */
[----:B------:R-:W-:Y:S05]  /*09b0*/  @!P0 BRA `(.L_x_1) ;  /* 0x0000000000248947 */ /* 0x000fea0003800000 */
[----:B------:R-:W0:Y:S01]  /*09c0*/  LDC.64 R6, c[0x0][0x380] ;  /* 0x0000e000ff067b82 */ /* 0x000e220000000a00 */
[----:B------:R-:W-:-:S07]  /*09d0*/  IADD3 R4, PT, PT, -R4, RZ, RZ ;  /* 0x000000ff04047210 */ /* 0x000fce0007ffe1ff */
.L_x_11:
[----:B0-----:R-:W-:-:S06]  /*09e0*/  IMAD.WIDE R8, R3, 0x4, R6 ;  /* 0x0000000403087825 */ /* 0x001fcc00078e0206 */
[----:B------:R-:W2:Y:S01]  /*09f0*/  LDG.E R8, desc[UR6][R8.64] ;  /* 0x0000000608087981 */ /* 0x000ea2000c1e1900 */
[----:B------:R-:W-:Y:S01]  /*0a00*/  VIADD R4, R4, 0x1 ;  /* 0x0000000104047836 */ /* 0x000fe20000000000 */
[----:B------:R-:W-:-:S04]  /*0a10*/  IADD3 R3, PT, PT, R2, R3, RZ ;  /* 0x0000000302037210 */ /* 0x000fc80007ffe0ff */
[----:B------:R-:W-:Y:S01]  /*0a20*/  ISETP.NE.AND P0, PT, R4, RZ, PT ;  /* 0x000000ff0400720c */ /* 0x000fe20003f05270 */
[----:B--2---:R-:W-:-:S12]  /*0a30*/  IMAD.IADD R5, R8, 0x1, R5 ;  /* 0x0000000108057824 */ /* 0x004fd800078e0205 */
[----:B------:R-:W-:Y:S05]  /*0a40*/  @P0 BRA `(.L_x_11) ;  /* 0xfffffffc00e40947 */ /* 0x000fea000383ffff */
.L_x_1:
[----:B------:R-:W-:Y:S05]  /*0a50*/  BSYNC.RECONVERGENT B2 ;  /* 0x0000000000027941 */ /* 0x000fea0003800200 */
.L_x_0:
[----:B------:R-:W-:Y:S05]  /*0a60*/  WARPSYNC.ALL ;  /* 0x0000000000007948 */ /* 0x000fea0003800000 */
[----:B------:R-:W0:Y:S01]  /*0a70*/  S2R R0, SR_LANEID ;  /* 0x0000000000007919 */ /* 0x000e220000000000 */
[----:B------:R-:W1:Y:S08]  /*0a80*/  REDUX.SUM UR5, R5 ;  /* 0x00000000050573c4 */ /* 0x000e70000000c000 */
[----:B------:R-:W2:Y:S01]  /*0a90*/  LDC.64 R2, c[0x0][0x390] ;  /* 0x0000e400ff027b82 */ /* 0x000ea20000000a00 */
[----:B------:R-:W-:-:S02]  /*0aa0*/  VOTEU.ANY UR4, UPT, PT ;  /* 0x0000000000047886 */ /* 0x000fc400038e0100 */
[----:B------:R-:W-:Y:S01]  /*0ab0*/  UFLO.U32 UR4, UR4 ;  /* 0x00000004000472bd */ /* 0x000fe200080e0000 */
[----:B-1----:R-:W-:-:S05]  /*0ac0*/  MOV R7, UR5 ;  /* 0x0000000500077c02 */ /* 0x002fca0008000f00 */
[----:B0-----:R-:W-:-:S13]  /*0ad0*/  ISETP.EQ.U32.AND P0, PT, R0, UR4, PT ;  /* 0x0000000400007c0c */ /* 0x001fda000bf02070 */
[----:B--2---:R-:W-:Y:S01]  /*0ae0*/  @P0 REDG.E.ADD.STRONG.GPU desc[UR6][R2.64], R7 ;  /* 0x000000070200098e */ /* 0x004fe2000c12e106 */
[----:B------:R-:W-:Y:S05]  /*0af0*/  EXIT ;  /* 0x000000000000794d */ /* 0x000fea0003800000 */
.L_x_12:
[----:B------:R-:W-:-:S00]  /*0b00*/  BRA `(.L_x_12) ;  /* 0xfffffffc00fc7947 */ /* 0x000fc0000383ffff */
[----:B------:R-:W-:-:S00]  /*0b10*/  NOP ;  /* 0x0000000000007918 */ /* 0x000fc00000000000 */
        /* <DEDUP_REMOVED lines=14> */
.L_x_18:


//--------------------- .text._Z11init_vectorPii  --------------------------
	.section	.text._Z11init_vectorPii,"ax",@progbits
	.align	128
        .global         _Z11init_vectorPii
        .type           _Z11init_vectorPii,@function
        .size           _Z11init_vectorPii,(.L_x_19 - _Z11init_vectorPii)
        .other          _Z11init_vectorPii,@"STO_CUDA_ENTRY STV_DEFAULT"
_Z11init_vectorPii:
.text._Z11init_vectorPii:
[----:B------:R-:W-:Y:S01]  /*0000*/  LDC R1, c[0x0][0x37c] ;  /* 0x0000df00ff017b82 */ /* 0x000fe20000000800 */
[----:B------:R-:W0:Y:S07]  /*0010*/  S2R R5, SR_TID.X ;  /* 0x0000000000057919 */ /* 0x000e2e0000002100 */
[----:B------:R-:W0:Y:S01]  /*0020*/  S2UR UR4, SR_CTAID.X ;  /* 0x00000000000479c3 */ /* 0x000e220000002500 */
[----:B------:R-:W1:Y:S07]  /*0030*/  LDCU UR6, c[0x0][0x388] ;  /* 0x00007100ff0677ac */ /* 0x000e6e0008000800 */
[----:B------:R-:W0:Y:S01]  /*0040*/  LDC R0, c[0x0][0x360] ;  /* 0x0000d800ff007b82 */ /* 0x000e220000000800 */
[----:B------:R-:W2:Y:S01]  /*0050*/  LDCU UR5, c[0x0][0x370] ;  /* 0x00006e00ff0577ac */ /* 0x000ea20008000800 */
[----:B0-----:R-:W-:-:S02]  /*0060*/  IMAD R5, R0, UR4, R5 ;  /* 0x0000000400057c24 */ /* 0x001fc4000f8e0205 */
[----:B--2---:R-:W-:-:S03]  /*0070*/  IMAD R0, R0, UR5, RZ ;  /* 0x0000000500007c24 */ /* 0x004fc6000f8e02ff */
[----:B-1----:R-:W-:-:S13]  /*0080*/  ISETP.GE.AND P0, PT, R5, UR6, PT ;  /* 0x0000000605007c0c */ /* 0x002fda000bf06270 */
[----:B------:R-:W-:Y:S05]  /*0090*/  @P0 EXIT ;  /* 0x000000000000094d */ /* 0x000fea0003800000 */
[----:B------:R-:W0:Y:S01]  /*00a0*/  I2F.U32.RP R8, R0 ;  /* 0x0000000000087306 */ /* 0x000e220000209000 */
[C---:B------:R-:W-:Y:S01]  /*00b0*/  IADD3 R4, PT, PT, R0.reuse, R5, RZ ;  /* 0x0000000500047210 */ /* 0x040fe20007ffe0ff */
[----:B------:R-:W-:Y:S01]  /*00c0*/  IMAD.MOV R9, RZ, RZ, -R0 ;  /* 0x000000ffff097224 */ /* 0x000fe200078e0a00 */
[----:B------:R-:W-:Y:S01]  /*00d0*/  ISETP.NE.U32.AND P2, PT, R0, RZ, PT ;  /* 0x000000ff0000720c */ /* 0x000fe20003f45070 */
[----:B------:R-:W1:Y:S01]  /*00e0*/  LDCU.64 UR4, c[0x0][0x358] ;  /* 0x00006b00ff0477ac */ /* 0x000e620008000a00 */
[C---:B------:R-:W-:Y:S01]  /*00f0*/  ISETP.GE.AND P0, PT, R4.reuse, UR6, PT ;  /* 0x0000000604007c0c */ /* 0x040fe2000bf06270 */
[----:B------:R-:W-:Y:S01]  /*0100*/  BSSY.RECONVERGENT B0, `(.L_x_13) ;  /* 0x0000023000007945 */ /* 0x000fe20003800200 */
[----:B------:R-:W-:Y:S02]  /*0110*/  VIMNMX R7, PT, PT, R4, UR6, !PT ;  /* 0x0000000604077c48 */ /* 0x000fe4000ffe0100 */
[----:B------:R-:W-:-:S04]  /*0120*/  SEL R6, RZ, 0x1, P0 ;  /* 0x00000001ff067807 */ /* 0x000fc80000000000 */
[----:B------:R-:W-:Y:S01]  /*0130*/  IADD3 R7, PT, PT, R7, -R4, -R6 ;  /* 0x8000000407077210 */ /* 0x000fe20007ffe806 */
[----:B0-----:R-:W0:Y:S02]  /*0140*/  MUFU.RCP R8, R8 ;  /* 0x0000000800087308 */ /* 0x001e240000001000 */
[----:B0-----:R-:W-:-:S06]  /*0150*/  VIADD R2, R8, 0xffffffe ;  /* 0x0ffffffe08027836 */ /* 0x001fcc0000000000 */
[----:B------:R0:W2:Y:S02]  /*0160*/  F2I.FTZ.U32.TRUNC.NTZ R3, R2 ;  /* 0x0000000200037305 */ /* 0x0000a4000021f000 */
[----:B0-----:R-:W-:Y:S02]  /*0170*/  IMAD.MOV.U32 R2, RZ, RZ, RZ ;  /* 0x000000ffff027224 */ /* 0x001fe400078e00ff */
[----:B--2---:R-:W-:-:S04]  /*0180*/  IMAD R9, R9, R3, RZ ;  /* 0x0000000309097224 */ /* 0x004fc800078e02ff */
[----:B------:R-:W-:-:S06]  /*0190*/  IMAD.HI.U32 R8, R3, R9, R2 ;  /* 0x0000000903087227 */ /* 0x000fcc00078e0002 */
[----:B------:R-:W-:-:S05]  /*01a0*/  IMAD.HI.U32 R9, R8, R7, RZ ;  /* 0x0000000708097227 */ /* 0x000fca00078e00ff */
[----:B------:R-:W-:-:S05]  /*01b0*/  IADD3 R2, PT, PT, -R9, RZ, RZ ;  /* 0x000000ff09027210 */ /* 0x000fca0007ffe1ff */
[----:B------:R-:W-:Y:S02]  /*01c0*/  IMAD R7, R0, R2, R7 ;  /* 0x0000000200077224 */ /* 0x000fe400078e0207 */
[----:B------:R-:W0:Y:S03]  /*01d0*/  LDC.64 R2, c[0x0][0x380] ;  /* 0x0000e000ff027b82 */ /* 0x000e260000000a00 */
[----:B------:R-:W-:-:S13]  /*01e0*/  ISETP.GE.U32.AND P0, PT, R7, R0, PT ;  /* 0x000000000700720c */ /* 0x000fda0003f06070 */
[----:B------:R-:W-:Y:S01]  /*01f0*/  @P0 IMAD.IADD R7, R7, 0x1, -R0 ;  /* 0x0000000107070824 */ /* 0x000fe200078e0a00 */
[----:B------:R-:W-:-:S04]  /*0200*/  @P0 IADD3 R9, PT, PT, R9, 0x1, RZ ;  /* 0x0000000109090810 */ /* 0x000fc80007ffe0ff */
[----:B------:R-:W-:-:S13]  /*0210*/  ISETP.GE.U32.AND P1, PT, R7, R0, PT ;  /* 0x000000000700720c */ /* 0x000fda0003f26070 */
[----:B------:R-:W-:Y:S01]  /*0220*/  @P1 VIADD R9, R9, 0x1 ;  /* 0x0000000109091836 */ /* 0x000fe20000000000 */
[----:B------:R-:W-:-:S04]  /*0230*/  @!P2 LOP3.LUT R9, RZ, R0, RZ, 0x33, !PT ;  /* 0x00000000ff09a212 */ /* 0x000fc800078e33ff */
[----:B------:R-:W-:-:S04]  /*0240*/  IADD3 R4, PT, PT, R6, R9, RZ ;  /* 0x0000000906047210 */ /* 0x000fc80007ffe0ff */
[C---:B------:R-:W-:Y:S02]  /*0250*/  LOP3.LUT R6, R4.reuse, 0x3, RZ, 0xc0, !PT ;  /* 0x0000000304067812 */ /* 0x040fe400078ec0ff */
[----:B------:R-:W-:Y:S02]  /*0260*/  ISETP.GE.U32.AND P1, PT, R4, 0x3, PT ;  /* 0x000000030400780c */ /* 0x000fe40003f26070 */
[----:B------:R-:W-:-:S13]  /*0270*/  ISETP.NE.AND P0, PT, R6, 0x3, PT ;  /* 0x000000030600780c */ /* 0x000fda0003f05270 */
[----:B01----:R-:W-:Y:S05]  /*0280*/  @!P0 BRA `(.L_x_14) ;  /* 0x0000000000288947 */ /* 0x003fea0003800000 */
[----:B------:R-:W0:Y:S01]  /*0290*/  LDC.64 R8, c[0x0][0x380] ;  /* 0x0000e000ff087b82 */ /* 0x000e220000000a00 */
[----:B------:R-:W-:-:S05]  /*02a0*/  VIADD R4, R4, 0x1 ;  /* 0x0000000104047836 */ /* 0x000fca0000000000 */
[----:B------:R-:W-:-:S04]  /*02b0*/  LOP3.LUT R4, R4, 0x3, RZ, 0xc0, !PT ;  /* 0x0000000304047812 */ /* 0x000fc800078ec0ff */
[----:B------:R-:W-:-:S07]  /*02c0*/  IADD3 R4, PT, PT, -R4, RZ, RZ ;  /* 0x000000ff04047210 */ /* 0x000fce0007ffe1ff */
.L_x_15:
[----:B------:R-:W-:Y:S02]  /*02d0*/  VIADD R4, R4, 0x1 ;  /* 0x0000000104047836 */ /* 0x000fe40000000000 */
[----:B0-----:R-:W-:-:S03]  /*02e0*/  IMAD.WIDE R6, R5, 0x4, R8 ;  /* 0x0000000405067825 */ /* 0x001fc600078e0208 */
[----:B------:R-:W-:Y:S02]  /*02f0*/  ISETP.NE.AND P0, PT, R4, RZ, PT ;  /* 0x000000ff0400720c */ /* 0x000fe40003f05270 */
[----:B------:R0:W-:Y:S02]  /*0300*/  STG.E desc[UR4][R6.64], R5 ;  /* 0x0000000506007986 */ /* 0x0001e4000c101904 */
[----:B0-----:R-:W-:-:S09]  /*0310*/  IADD3 R5, PT, PT, R0, R5, RZ ;  /* 0x0000000500057210 */ /* 0x001fd20007ffe0ff */
[----:B------:R-:W-:Y:S05]  /*0320*/  @P0 BRA `(.L_x_15) ;  /* 0xfffffffc00e80947 */ /* 0x000fea000383ffff */
.L_x_14:
[----:B------:R-:W-:Y:S05]  /*0330*/  BSYNC.RECONVERGENT B0 ;  /* 0x0000000000007941 */ /* 0x000fea0003800200 */
.L_x_13:
[----:B------:R-:W-:Y:S05]  /*0340*/  @!P1 EXIT ;  /* 0x000000000000994d */ /* 0x000fea0003800000 */
.L_x_16:
[----:B------:R-:W-:-:S04]  /*0350*/  IMAD.WIDE R12, R5, 0x4, R2 ;  /* 0x00000004050c7825 */ /* 0x000fc800078e0202 */
[C---:B------:R-:W-:Y:S01]  /*0360*/  IMAD.IADD R19, R0.reuse, 0x1, R5 ;  /* 0x0000000100137824 */ /* 0x040fe200078e0205 */
[----:B------:R0:W-:Y:S01]  /*0370*/  STG.E desc[UR4][R12.64], R5 ;  /* 0x000000050c007986 */ /* 0x0001e2000c101904 */
[----:B------:R-:W-:-:S03]  /*0380*/  IMAD.WIDE R6, R0, 0x4, R12 ;  /* 0x0000000400067825 */ /* 0x000fc600078e020c */
[C---:B------:R-:W-:Y:S02]  /*0390*/  IADD3 R15, PT, PT, R0.reuse, R19, RZ ;  /* 0x00000013000f7210 */ /* 0x040fe40007ffe0ff */
[----:B------:R1:W-:Y:S01]  /*03a0*/  STG.E desc[UR4][R6.64], R19 ;  /* 0x0000001306007986 */ /* 0x0003e2000c101904 */
[----:B------:R-:W-:-:S04]  /*03b0*/  IMAD.WIDE R8, R0, 0x4, R6 ;  /* 0x0000000400087825 */ /* 0x000fc800078e0206 */
[C---:B------:R-:W-:Y:S01]  /*03c0*/  IMAD.IADD R17, R0.reuse, 0x1, R15 ;  /* 0x0000000100117824 */ /* 0x040fe200078e020f */
[----:B------:R1:W-:Y:S01]  /*03d0*/  STG.E desc[UR4][R8.64], R15 ;  /* 0x0000000f08007986 */ /* 0x0003e2000c101904 */
[----:B------:R-:W-:-:S03]  /*03e0*/  IMAD.WIDE R10, R0, 0x4, R8 ;  /* 0x00000004000a7825 */ /* 0x000fc600078e0208 */
[----:B0-----:R-:W-:Y:S02]  /*03f0*/  IADD3 R5, PT, PT, R0, R17, RZ ;  /* 0x0000001100057210 */ /* 0x001fe40007ffe0ff */
[----:B------:R1:W-:Y:S02]  /*0400*/  STG.E desc[UR4][R10.64], R17 ;  /* 0x000000110a007986 */ /* 0x0003e4000c101904 */
[----:B------:R-:W-:-:S13]  /*0410*/  ISETP.GE.AND P0, PT, R5, UR6, PT ;  /* 0x0000000605007c0c */ /* 0x000fda000bf06270 */
[----:B-1----:R-:W-:Y:S05]  /*0420*/  @!P0 BRA `(.L_x_16) ;  /* 0xfffffffc00c88947 */ /* 0x002fea000383ffff */
[----:B------:R-:W-:Y:S05]  /*0430*/  EXIT ;  /* 0x000000000000794d */ /* 0x000fea0003800000 */
.L_x_17:
        /* <DEDUP_REMOVED lines=12> */
.L_x_19:


//--------------------- .nv.shared.reserved.0     --------------------------
	.section	.nv.shared.reserved.0,"aw",@nobits
	.weak		__nv_reservedSMEM_offset_0_alias
	.size		__nv_reservedSMEM_offset_0_alias, 0, 64
	.other		__nv_reservedSMEM_offset_0_alias,@"STO_CUDA_RESERVED_SHARED STV_DEFAULT"
__nv_reservedSMEM_offset_0_alias:
	.zero		0
	.zero		64


//--------------------- .nv.constant0._Z10add_vectorPiiS_ --------------------------
	.section	.nv.constant0._Z10add_vectorPiiS_,"a",@progbits
	.sectionflags	@""
	.align	4
.nv.constant0._Z10add_vectorPiiS_:
	.zero		920


//--------------------- .nv.constant0._Z11init_vectorPii --------------------------
	.section	.nv.constant0._Z11init_vectorPii,"a",@progbits
	.sectionflags	@""
	.align	4
.nv.constant0._Z11init_vectorPii:
	.zero		908


//--------------------- SYMBOLS --------------------------

	.type		.nv.reservedSmem.offset0,@object
	.size		.nv.reservedSmem.offset0,0x4
